	.headerflags	@"EF_CUDA_TEXMODE_UNIFIED EF_CUDA_64BIT_ADDRESS EF_CUDA_ACCELERATORS EF_CUDA_SM90 EF_CUDA_VIRTUAL_SM(EF_CUDA_SM90)"
	.elftype	@"ET_EXEC"


//--------------------- .nv.info                  --------------------------
	.section	.nv.info,"",@"SHT_CUDA_INFO"
	.align	4


	//----- nvinfo : EIATTR_REGCOUNT
	.align		4
        /*0000*/ 	.byte	0x04, 0x2f
        /*0002*/ 	.short	(.L_3 - .L_2)
	.align		4
.L_2:
        /*0004*/ 	.word	index@(triton_poi_fused__native_batch_norm_legit_no_training_convolution_elu_0)
        /*0008*/ 	.word	0x00000020


	//----- nvinfo : EIATTR_MIN_STACK_SIZE
	.align		4
.L_3:
        /*000c*/ 	.byte	0x04, 0x12
        /*000e*/ 	.short	(.L_5 - .L_4)
	.align		4
.L_4:
        /*0010*/ 	.word	index@(triton_poi_fused__native_batch_norm_legit_no_training_convolution_elu_0)
        /*0014*/ 	.word	0x00000000


	//----- nvinfo : EIATTR_FRAME_SIZE
	.align		4
.L_5:
        /*0018*/ 	.byte	0x04, 0x11
        /*001a*/ 	.short	(.L_7 - .L_6)
	.align		4
.L_6:
        /*001c*/ 	.word	index@(triton_poi_fused__native_batch_norm_legit_no_training_convolution_elu_0)
        /*0020*/ 	.word	0x00000000


	//----- nvinfo : EIATTR_MIN_STACK_SIZE
	.align		4
.L_7:
        /*0024*/ 	.byte	0x04, 0x12
        /*0026*/ 	.short	(.L_9 - .L_8)
	.align		4
.L_8:
        /*0028*/ 	.word	index@(triton_poi_fused__native_batch_norm_legit_no_training_convolution_elu_0)
        /*002c*/ 	.word	0x00000000
.L_9:


//--------------------- .nv.info.triton_poi_fused__native_batch_norm_legit_no_training_convolution_elu_0 --------------------------
	.section	.nv.info.triton_poi_fused__native_batch_norm_legit_no_training_convolution_elu_0,"",@"SHT_CUDA_INFO"
	.sectionflags	@""
	.align	4


	//----- nvinfo : EIATTR_CUDA_API_VERSION
	.align		4
        /*0000*/ 	.byte	0x04, 0x37
        /*0002*/ 	.short	(.L_11 - .L_10)
.L_10:
        /*0004*/ 	.word	0x0000007c


	//----- nvinfo : EIATTR_KPARAM_INFO
	.align		4
.L_11:
        /*0008*/ 	.byte	0x04, 0x17
        /*000a*/ 	.short	(.L_13 - .L_12)
.L_12:
        /*000c*/ 	.word	0x00000000
        /*0010*/ 	.short	0x0007
        /*0012*/ 	.short	0x0038
        /*0014*/ 	.byte	0x00, 0xf0, 0x11, 0x00


	//----- nvinfo : EIATTR_KPARAM_INFO
	.align		4
.L_13:
        /*0018*/ 	.byte	0x04, 0x17
        /*001a*/ 	.short	(.L_15 - .L_14)
.L_14:
        /*001c*/ 	.word	0x00000000
        /*0020*/ 	.short	0x0006
        /*0022*/ 	.short	0x0030
        /*0024*/ 	.byte	0x00, 0xf4, 0x21, 0x00


	//----- nvinfo : EIATTR_KPARAM_INFO
	.align		4
.L_15:
        /*0028*/ 	.byte	0x04, 0x17
        /*002a*/ 	.short	(.L_17 - .L_16)
.L_16:
        /*002c*/ 	.word	0x00000000
        /*0030*/ 	.short	0x0005
        /*0032*/ 	.short	0x0028
        /*0034*/ 	.byte	0x00, 0xf4, 0x21, 0x00


	//----- nvinfo : EIATTR_KPARAM_INFO
	.align		4
.L_17:
        /*0038*/ 	.byte	0x04, 0x17
        /*003a*/ 	.short	(.L_19 - .L_18)
.L_18:
        /*003c*/ 	.word	0x00000000
        /*0040*/ 	.short	0x0004
        /*0042*/ 	.short	0x0020
        /*0044*/ 	.byte	0x00, 0xf4, 0x21, 0x00


	//----- nvinfo : EIATTR_KPARAM_INFO
	.align		4
.L_19:
        /*0048*/ 	.byte	0x04, 0x17
        /*004a*/ 	.short	(.L_21 - .L_20)
.L_20:
        /*004c*/ 	.word	0x00000000
        /*0050*/ 	.short	0x0003
        /*0052*/ 	.short	0x0018
        /*0054*/ 	.byte	0x00, 0xf4, 0x21, 0x00


	//----- nvinfo : EIATTR_KPARAM_INFO
	.align		4
.L_21:
        /*0058*/ 	.byte	0x04, 0x17
        /*005a*/ 	.short	(.L_23 - .L_22)
.L_22:
        /*005c*/ 	.word	0x00000000
        /*0060*/ 	.short	0x0002
        /*0062*/ 	.short	0x0010
        /*0064*/ 	.byte	0x00, 0xf4, 0x21, 0x00


	//----- nvinfo : EIATTR_KPARAM_INFO
	.align		4
.L_23:
        /*0068*/ 	.byte	0x04, 0x17
        /*006a*/ 	.short	(.L_25 - .L_24)
.L_24:
        /*006c*/ 	.word	0x00000000
        /*0070*/ 	.short	0x0001
        /*0072*/ 	.short	0x0008
        /*0074*/ 	.byte	0x00, 0xf4, 0x21, 0x00


	//----- nvinfo : EIATTR_KPARAM_INFO
	.align		4
.L_25:
        /*0078*/ 	.byte	0x04, 0x17
        /*007a*/ 	.short	(.L_27 - .L_26)
.L_26:
        /*007c*/ 	.word	0x00000000
        /*0080*/ 	.short	0x0000
        /*0082*/ 	.short	0x0000
        /*0084*/ 	.byte	0x00, 0xf4, 0x21, 0x00


	//----- nvinfo : EIATTR_SPARSE_MMA_MASK
	.align		4
.L_27:
        /*0088*/ 	.byte	0x03, 0x50
        /*008a*/ 	.short	0x0000


	//----- nvinfo : EIATTR_MAXREG_COUNT
	.align		4
        /*008c*/ 	.byte	0x03, 0x1b
        /*008e*/ 	.short	0x00ff


	//----- nvinfo : EIATTR_EXIT_INSTR_OFFSETS
	.align		4
        /*0090*/ 	.byte	0x04, 0x1c
        /*0092*/ 	.short	(.L_29 - .L_28)


	//   ....[0]....
.L_28:
        /*0094*/ 	.word	0x000014e0


	//----- nvinfo : EIATTR_REQNTID
	.align		4
.L_29:
        /*0098*/ 	.byte	0x04, 0x10
        /*009a*/ 	.short	(.L_31 - .L_30)
.L_30:
        /*009c*/ 	.word	0x00000080
        /*00a0*/ 	.word	0x00000001
        /*00a4*/ 	.word	0x00000001


	//----- nvinfo : EIATTR_CBANK_PARAM_SIZE
	.align		4
.L_31:
        /*00a8*/ 	.byte	0x03, 0x19
        /*00aa*/ 	.short	0x003c


	//----- nvinfo : EIATTR_PARAM_CBANK
	.align		4
        /*00ac*/ 	.byte	0x04, 0x0a
        /*00ae*/ 	.short	(.L_33 - .L_32)
	.align		4
.L_32:
        /*00b0*/ 	.word	index@(.nv.constant0.triton_poi_fused__native_batch_norm_legit_no_training_convolution_elu_0)
        /*00b4*/ 	.short	0x0210
        /*00b6*/ 	.short	0x003c


	//----- nvinfo : EIATTR_SW_WAR
	.align		4
.L_33:
        /*00b8*/ 	.byte	0x04, 0x36
        /*00ba*/ 	.short	(.L_35 - .L_34)
.L_34:
        /*00bc*/ 	.word	0x00000008
.L_35:


//--------------------- .nv.callgraph             --------------------------
	.section	.nv.callgraph,"",@"SHT_CUDA_CALLGRAPH"
	.align	4
	.sectionentsize	8
	.align		4
        /*0000*/ 	.word	0x00000000
	.align		4
        /*0004*/ 	.word	0xffffffff
	.align		4
        /*0008*/ 	.word	0x00000000
	.align		4
        /*000c*/ 	.word	0xfffffffe
	.align		4
        /*0010*/ 	.word	0x00000000
	.align		4
        /*0014*/ 	.word	0xfffffffd
	.align		4
        /*0018*/ 	.word	0x00000000
	.align		4
        /*001c*/ 	.word	0xfffffffc


//--------------------- .nv.constant4             --------------------------
	.section	.nv.constant4,"a",@progbits
	.align	8
	.align		8
.nv.constant4:
        /*0000*/ 	.dword	_$_str
	.align		8
        /*0008*/ 	.dword	_$_str_$_2


//--------------------- .text.triton_poi_fused__native_batch_norm_legit_no_training_convolution_elu_0 --------------------------
	.section	.text.triton_poi_fused__native_batch_norm_legit_no_training_convolution_elu_0,"ax",@progbits
	.align	128
        .global         triton_poi_fused__native_batch_norm_legit_no_training_convolution_elu_0
        .type           triton_poi_fused__native_batch_norm_legit_no_training_convolution_elu_0,@function
        .size           triton_poi_fused__native_batch_norm_legit_no_training_convolution_elu_0,(.L_x_1 - triton_poi_fused__native_batch_norm_legit_no_training_convolution_elu_0)
        .other          triton_poi_fused__native_batch_norm_legit_no_training_convolution_elu_0,@"STO_CUDA_ENTRY STV_DEFAULT"
triton_poi_fused__native_batch_norm_legit_no_training_convolution_elu_0:
.text.triton_poi_fused__native_batch_norm_legit_no_training_convolution_elu_0:
[----:B------:R-:W-:Y:S01]  /*0000*/  LDC R1, c[0x0][0x28] ;  /* 0x00000a00ff017b82 */ /* 0x000fe20000000800 */
[----:B------:R-:W1:Y:S01]  /*0010*/  S2R R0, SR_TID.X ;  /* 0x0000000000007919 */ /* 0x000e620000002100 */
[----:B------:R-:W-:-:S06]  /*0020*/  ULDC.64 UR4, c[0x0][0x208] ;  /* 0x0000820000047ab9 */ /* 0x000fcc0000000a00 */
[----:B------:R-:W2:Y:S01]  /*0030*/  LDC.64 R22, c[0x0][0x220] ;  /* 0x00008800ff167b82 */ /* 0x000ea20000000a00 */
[----:B------:R-:W3:Y:S07]  /*0040*/  S2R R5, SR_CTAID.X ;  /* 0x0000000000057919 */ /* 0x000eee0000002500 */
[----:B------:R-:W4:Y:S08]  /*0050*/  LDC.64 R16, c[0x0][0x210] ;  /* 0x00008400ff107b82 */ /* 0x000f300000000a00 */
[----:B------:R-:W5:Y:S08]  /*0060*/  LDC.64 R20, c[0x0][0x228] ;  /* 0x00008a00ff147b82 */ /* 0x000f700000000a00 */
[----:B------:R-:W2:Y:S01]  /*0070*/  LDC.64 R14, c[0x0][0x238] ;  /* 0x00008e00ff0e7b82 */ /* 0x000ea20000000a00 */
[----:B-1----:R-:W-:-:S07]  /*0080*/  SHF.L.U32 R0, R0, 0x2, RZ ;  /* 0x0000000200007819 */ /* 0x002fce00000006ff */
[----:B------:R-:W1:Y:S01]  /*0090*/  LDC.64 R12, c[0x0][0x240] ;  /* 0x00009000ff0c7b82 */ /* 0x000e620000000a00 */
[----:B---3--:R-:W-:Y:S02]  /*00a0*/  SHF.R.S32.HI R3, RZ, 0x15, R5 ;  /* 0x00000015ff037819 */ /* 0x008fe40000011405 */
[----:B------:R-:W-:Y:S02]  /*00b0*/  LOP3.LUT R0, R0, 0x1fc, RZ, 0xc0, !PT ;  /* 0x000001fc00007812 */ /* 0x000fe400078ec0ff */
[----:B------:R-:W-:Y:S02]  /*00c0*/  SGXT R3, R3, 0x1 ;  /* 0x000000010303781a */ /* 0x000fe40000000200 */
[----:B------:R-:W-:Y:S02]  /*00d0*/  LEA R2, R5, R0, 0xa ;  /* 0x0000000005027211 */ /* 0x000fe400078e50ff */
[----:B------:R-:W3:Y:S02]  /*00e0*/  LDC.64 R4, c[0x0][0x230] ;  /* 0x00008c00ff047b82 */ /* 0x000ee40000000a00 */
[----:B------:R-:W-:-:S04]  /*00f0*/  LEA.HI R0, R3, R2, RZ, 0xc ;  /* 0x0000000203007211 */ /* 0x000fc800078f60ff */
[----:B------:R-:W-:-:S04]  /*0100*/  SHF.R.S32.HI R19, RZ, 0xc, R0 ;  /* 0x0000000cff137819 */ /* 0x000fc80000011400 */
[----:B------:R-:W-:-:S04]  /*0110*/  LEA.HI R3, R19, R19, RZ, 0xa ;  /* 0x0000001313037211 */ /* 0x000fc800078f50ff */
[----:B------:R-:W-:-:S04]  /*0120*/  LOP3.LUT R6, R3, 0xfffffc00, RZ, 0xc0, !PT ;  /* 0xfffffc0003067812 */ /* 0x000fc800078ec0ff */
[----:B------:R-:W-:-:S05]  /*0130*/  IADD3 R19, R19, -R6, RZ ;  /* 0x8000000613137210 */ /* 0x000fca0007ffe0ff */
[----:B---3--:R-:W-:-:S05]  /*0140*/  IMAD.WIDE R6, R19, 0x4, R4 ;  /* 0x0000000413067825 */ /* 0x008fca00078e0204 */
[----:B------:R-:W3:Y:S01]  /*0150*/  LDG.E.EL R3, desc[UR4][R6.64] ;  /* 0x0000000406037981 */ /* 0x000ee2000c2e1900 */
[----:B------:R-:W-:-:S04]  /*0160*/  IADD3 R0, R0, 0x200, RZ ;  /* 0x0000020000007810 */ /* 0x000fc80007ffe0ff */
[----:B------:R-:W-:-:S04]  /*0170*/  SHF.R.S32.HI R0, RZ, 0xc, R0 ;  /* 0x0000000cff007819 */ /* 0x000fc80000011400 */
[----:B------:R-:W-:-:S04]  /*0180*/  LEA.HI R8, R0, R0, RZ, 0xa ;  /* 0x0000000000087211 */ /* 0x000fc800078f50ff */
[----:B------:R-:W-:-:S04]  /*0190*/  LOP3.LUT R25, R8, 0xfffffc00, RZ, 0xc0, !PT ;  /* 0xfffffc0008197812 */ /* 0x000fc800078ec0ff */
[----:B------:R-:W-:-:S05]  /*01a0*/  IADD3 R25, R0, -R25, RZ ;  /* 0x8000001900197210 */ /* 0x000fca0007ffe0ff */
[----:B------:R-:W-:-:S06]  /*01b0*/  IMAD.WIDE R10, R25, 0x4, R4 ;  /* 0x00000004190a7825 */ /* 0x000fcc00078e0204 */
[----:B------:R-:W3:Y:S01]  /*01c0*/  LDG.E.EL R11, desc[UR4][R10.64] ;  /* 0x000000040a0b7981 */ /* 0x000ee2000c2e1900 */
[----:B--2---:R-:W-:-:S04]  /*01d0*/  IMAD.WIDE R28, R19, 0x4, R22 ;  /* 0x00000004131c7825 */ /* 0x004fc800078e0216 */
[----:B----4-:R-:W-:-:S04]  /*01e0*/  IMAD.WIDE R16, R2, 0x4, R16 ;  /* 0x0000000402107825 */ /* 0x010fc800078e0210 */
[C---:B-----5:R-:W-:Y:S01]  /*01f0*/  IMAD.WIDE R8, R19.reuse, 0x4, R20 ;  /* 0x0000000413087825 */ /* 0x060fe200078e0214 */
[----:B0-----:R0:W2:Y:S04]  /*0200*/  LDG.E.EL R10, desc[UR4][R28.64] ;  /* 0x000000041c0a7981 */ /* 0x0010a8000c2e1900 */
[----:B------:R-:W2:Y:S01]  /*0210*/  LDG.E.128 R4, desc[UR4][R16.64] ;  /* 0x0000000410047981 */ /* 0x000ea2000c1e1d00 */
[----:B------:R-:W-:-:S03]  /*0220*/  IMAD.WIDE R26, R19, 0x4, R14 ;  /* 0x00000004131a7825 */ /* 0x000fc600078e020e */
[----:B------:R-:W4:Y:S01]  /*0230*/  LDG.E.EL R8, desc[UR4][R8.64] ;  /* 0x0000000408087981 */ /* 0x000f22000c2e1900 */
[----:B-1----:R-:W-:-:S05]  /*0240*/  IMAD.WIDE R18, R19, 0x4, R12 ;  /* 0x0000000413127825 */ /* 0x002fca00078e020c */
[----:B------:R1:W5:Y:S04]  /*0250*/  LDG.E.EL R0, desc[UR4][R18.64] ;  /* 0x0000000412007981 */ /* 0x000368000c2e1900 */
[----:B------:R-:W5:Y:S01]  /*0260*/  LDG.E.EL R9, desc[UR4][R26.64] ;  /* 0x000000041a097981 */ /* 0x000f62000c2e1900 */
[----:B------:R-:W-:-:S06]  /*0270*/  IMAD.WIDE R22, R25, 0x4, R22 ;  /* 0x0000000419167825 */ /* 0x000fcc00078e0216 */
[----:B------:R0:W5:Y:S01]  /*0280*/  LDG.E.EL R23, desc[UR4][R22.64] ;  /* 0x0000000416177981 */ /* 0x000162000c2e1900 */
[----:B------:R-:W-:-:S06]  /*0290*/  IMAD.WIDE R20, R25, 0x4, R20 ;  /* 0x0000000419147825 */ /* 0x000fcc00078e0214 */
[----:B------:R0:W5:Y:S01]  /*02a0*/  LDG.E.EL R20, desc[UR4][R20.64] ;  /* 0x0000000414147981 */ /* 0x000162000c2e1900 */
[----:B------:R-:W-:-:S04]  /*02b0*/  IMAD.WIDE R12, R25, 0x4, R12 ;  /* 0x00000004190c7825 */ /* 0x000fc800078e020c */
[----:B---3--:R-:W-:-:S04]  /*02c0*/  FADD R3, R3, 9.9999997473787516356e-05 ;  /* 0x38d1b71703037421 */ /* 0x008fc80000000000 */
[----:B0-----:R-:W0:Y:S02]  /*02d0*/  MUFU.SQRT R28, R3 ;  /* 0x00000003001c7308 */ /* 0x001e240000002000 */
[C---:B0-----:R-:W-:Y:S02]  /*02e0*/  FSETP.GT.AND P0, PT, R28.reuse, 8.50705917302346158658e+37, PT ;  /* 0x7e8000001c00780b */ /* 0x041fe40003f04000 */
[----:B------:R-:W-:-:S11]  /*02f0*/  FSETP.GEU.AND P1, PT, R28, 1.175494350822287508e-38, PT ;  /* 0x008000001c00780b */ /* 0x000fd60003f2e000 */
[----:B------:R-:W-:Y:S01]  /*0300*/  @P0 FMUL R28, R28, 0.25 ;  /* 0x3e8000001c1c0820 */ /* 0x000fe20000400000 */
[----:B------:R-:W-:Y:S01]  /*0310*/  FADD R24, R11, 9.9999997473787516356e-05 ;  /* 0x38d1b7170b187421 */ /* 0x000fe20000000000 */
[----:B------:R-:W-:Y:S02]  /*0320*/  HFMA2.MMA R11, -RZ, RZ, 1.625, 0 ;  /* 0x3e800000ff0b7435 */ /* 0x000fe400000001ff */
[----:B------:R-:W-:-:S06]  /*0330*/  @!P1 FMUL R28, R28, 16777216 ;  /* 0x4b8000001c1c9820 */ /* 0x000fcc0000400000 */
[----:B------:R-:W0:Y:S02]  /*0340*/  MUFU.RCP R28, R28 ;  /* 0x0000001c001c7308 */ /* 0x000e240000001000 */
[----:B-1----:R-:W-:Y:S01]  /*0350*/  FSEL R19, R11, 1, P0 ;  /* 0x3f8000000b137808 */ /* 0x002fe20000000000 */
[----:B--2---:R-:W-:-:S04]  /*0360*/  FADD R4, R4, R10 ;  /* 0x0000000a04047221 */ /* 0x004fc80000000000 */
[----:B------:R-:W-:Y:S01]  /*0370*/  @!P1 FMUL R19, R19, 16777216 ;  /* 0x4b80000013139820 */ /* 0x000fe20000400000 */
[----:B------:R-:W1:Y:S01]  /*0380*/  MUFU.SQRT R24, R24 ;  /* 0x0000001800187308 */ /* 0x000e620000002000 */
[----:B----4-:R-:W-:Y:S02]  /*0390*/  FADD R3, -R8, R4 ;  /* 0x0000000408037221 */ /* 0x010fe40000000100 */
[----:B0-----:R-:W-:-:S04]  /*03a0*/  FMUL R18, R28, R19 ;  /* 0x000000131c127220 */ /* 0x001fc80000400000 */
[----:B------:R-:W-:-:S04]  /*03b0*/  FMUL R3, R3, R18 ;  /* 0x0000001203037220 */ /* 0x000fc80000400000 */
[----:B-----5:R-:W-:Y:S01]  /*03c0*/  FFMA R3, R9, R3, R0 ;  /* 0x0000000309037223 */ /* 0x020fe20000000000 */
[----:B-1----:R-:W-:-:S03]  /*03d0*/  FSETP.GT.AND P0, PT, R24, 8.50705917302346158658e+37, PT ;  /* 0x7e8000001800780b */ /* 0x002fc60003f04000 */
[----:B------:R-:W-:Y:S01]  /*03e0*/  FMUL R28, R3, 1.4426950216293334961 ;  /* 0x3fb8aa3b031c7820 */ /* 0x000fe20000400000 */
[----:B------:R-:W-:Y:S01]  /*03f0*/  FSETP.GEU.AND P1, PT, R24, 1.175494350822287508e-38, PT ;  /* 0x008000001800780b */ /* 0x000fe20003f2e000 */
[--C-:B------:R-:W-:Y:S01]  /*0400*/  FADD R5, R5, R10.reuse ;  /* 0x0000000a05057221 */ /* 0x100fe20000000000 */
[--C-:B------:R-:W-:Y:S01]  /*0410*/  FADD R6, R6, R10.reuse ;  /* 0x0000000a06067221 */ /* 0x100fe20000000000 */
[----:B------:R-:W-:Y:S02]  /*0420*/  FADD R7, R7, R10 ;  /* 0x0000000a07077221 */ /* 0x000fe40000000000 */
[----:B------:R-:W0:Y:S01]  /*0430*/  FRND R28, R28 ;  /* 0x0000001c001c7307 */ /* 0x000e220000201000 */
[C---:B------:R-:W-:Y:S01]  /*0440*/  FADD R19, -R8.reuse, R6 ;  /* 0x0000000608137221 */ /* 0x040fe20000000100 */
[C---:B------:R-:W-:Y:S01]  /*0450*/  FADD R29, -R8.reuse, R5 ;  /* 0x00000005081d7221 */ /* 0x040fe20000000100 */
[----:B------:R-:W-:Y:S01]  /*0460*/  FADD R27, -R8, R7 ;  /* 0x00000007081b7221 */ /* 0x000fe20000000100 */
[----:B------:R-:W-:Y:S01]  /*0470*/  @P0 FMUL R24, R24, 0.25 ;  /* 0x3e80000018180820 */ /* 0x000fe20000400000 */
[----:B------:R-:W-:-:S03]  /*0480*/  FADD.FTZ R8, |R3|, -RZ ;  /* 0x800000ff03087221 */ /* 0x000fc60000010200 */
[----:B------:R-:W-:Y:S02]  /*0490*/  @!P1 FMUL R24, R24, 16777216 ;  /* 0x4b80000018189820 */ /* 0x000fe40000400000 */
[----:B------:R-:W-:Y:S01]  /*04a0*/  FSETP.GEU.AND P2, PT, R8, 0.40999999642372131348, PT ;  /* 0x3ed1eb850800780b */ /* 0x000fe20003f4e000 */
[-C--:B------:R-:W-:Y:S01]  /*04b0*/  FMUL R27, R27, R18.reuse ;  /* 0x000000121b1b7220 */ /* 0x080fe20000400000 */
[-C--:B------:R-:W-:Y:S01]  /*04c0*/  FMUL R10, R19, R18.reuse ;  /* 0x00000012130a7220 */ /* 0x080fe20000400000 */
[----:B------:R-:W-:Y:S01]  /*04d0*/  FMUL R19, R29, R18 ;  /* 0x000000121d137220 */ /* 0x000fe20000400000 */
[----:B------:R-:W1:Y:S01]  /*04e0*/  MUFU.RCP R24, R24 ;  /* 0x0000001800187308 */ /* 0x000e620000001000 */
[----:B0-----:R-:W-:Y:S02]  /*04f0*/  FSEL R28, R28, RZ, P2 ;  /* 0x000000ff1c1c7208 */ /* 0x001fe40001000000 */
[----:B------:R-:W-:Y:S01]  /*0500*/  FSEL R29, R11, 1, P0 ;  /* 0x3f8000000b1d7808 */ /* 0x000fe20000000000 */
[C-C-:B------:R-:W-:Y:S01]  /*0510*/  FFMA R11, R9.reuse, R27, R0.reuse ;  /* 0x0000001b090b7223 */ /* 0x140fe20000000000 */
[C-C-:B------:R-:W-:Y:S01]  /*0520*/  FFMA R10, R9.reuse, R10, R0.reuse ;  /* 0x0000000a090a7223 */ /* 0x140fe20000000000 */
[----:B------:R-:W-:Y:S01]  /*0530*/  FFMA.FTZ R27, -R28, 0.693145751953125, R3 ;  /* 0x3f3172001c1b7823 */ /* 0x000fe20000010103 */
[----:B------:R-:W-:Y:S01]  /*0540*/  FFMA R9, R9, R19, R0 ;  /* 0x0000001309097223 */ /* 0x000fe20000000000 */
[----:B------:R-:W-:-:S02]  /*0550*/  MOV R0, 0x3ab5ebe6 ;  /* 0x3ab5ebe600007802 */ /* 0x000fc40000000f00 */
[----:B------:R-:W-:Y:S01]  /*0560*/  FFMA.FTZ R27, -R28, 1.428606765330187045e-06, R27 ;  /* 0x35bfbe8e1c1b7823 */ /* 0x000fe2000001011b */
[----:B------:R-:W-:-:S03]  /*0570*/  @!P1 FMUL R29, R29, 16777216 ;  /* 0x4b8000001d1d9820 */ /* 0x000fc60000400000 */
[----:B------:R-:W-:Y:S01]  /*0580*/  FFMA.FTZ R18, R27, R0, 0.0083824126049876213074 ;  /* 0x3c0956631b127423 */ /* 0x000fe20000010000 */
[----:B-1----:R-:W-:-:S03]  /*0590*/  FMUL R19, R24, R29 ;  /* 0x0000001d18137220 */ /* 0x002fc60000400000 */
[----:B------:R-:W-:-:S04]  /*05a0*/  FFMA.FTZ R24, R27, R18, 0.041667830199003219604 ;  /* 0x3d2aabe31b187423 */ /* 0x000fc80000010012 */
[----:B------:R-:W-:-:S04]  /*05b0*/  FFMA.FTZ R24, R27, R24, 0.16666397452354431152 ;  /* 0x3e2aa9f61b187423 */ /* 0x000fc80000010018 */
[----:B------:R-:W-:Y:S01]  /*05c0*/  FFMA.FTZ R24, R27, R24, 0.49999994039535522461 ;  /* 0x3efffffe1b187423 */ /* 0x000fe20000010018 */
[----:B------:R-:W-:-:S03]  /*05d0*/  FSETP.NEU.AND P2, PT, R28, 128, PT ;  /* 0x430000001c00780b */ /* 0x000fc60003f4d000 */
[----:B------:R-:W-:Y:S01]  /*05e0*/  FMUL R24, R27, R24 ;  /* 0x000000181b187220 */ /* 0x000fe20000400000 */
[----:B------:R-:W-:-:S03]  /*05f0*/  FSEL R8, R28, 127, P2 ;  /* 0x42fe00001c087808 */ /* 0x000fc60001000000 */
[----:B------:R-:W-:Y:S01]  /*0600*/  FFMA.FTZ R27, R27, R24, R27 ;  /* 0x000000181b1b7223 */ /* 0x000fe2000001001b */
[C---:B------:R-:W-:Y:S01]  /*0610*/  FMUL R24, R9.reuse, 1.4426950216293334961 ;  /* 0x3fb8aa3b09187820 */ /* 0x040fe20000400000 */
[----:B------:R-:W0:Y:S01]  /*0620*/  MUFU.EX2 R18, R8 ;  /* 0x0000000800127308 */ /* 0x000e220000000800 */
[----:B------:R-:W-:-:S07]  /*0630*/  FADD.FTZ R26, |R9|, -RZ ;  /* 0x800000ff091a7221 */ /* 0x000fce0000010200 */
[----:B------:R-:W1:Y:S01]  /*0640*/  FRND R24, R24 ;  /* 0x0000001800187307 */ /* 0x000e620000201000 */
[----:B------:R-:W-:Y:S01]  /*0650*/  FSETP.GEU.AND P0, PT, R26, 0.40999999642372131348, PT ;  /* 0x3ed1eb851a00780b */ /* 0x000fe20003f0e000 */
[----:B0-----:R-:W-:-:S04]  /*0660*/  FADD R29, R18, -1 ;  /* 0xbf800000121d7421 */ /* 0x001fc80000000000 */
[----:B------:R-:W-:Y:S01]  /*0670*/  FFMA.FTZ R18, R18, R27, R29 ;  /* 0x0000001b12127223 */ /* 0x000fe2000001001d */
[----:B-1----:R-:W-:-:S05]  /*0680*/  FSEL R8, R24, RZ, P0 ;  /* 0x000000ff18087208 */ /* 0x002fca0000000000 */
[----:B------:R-:W-:-:S04]  /*0690*/  FFMA.FTZ R27, -R8, 0.693145751953125, R9 ;  /* 0x3f317200081b7823 */ /* 0x000fc80000010109 */
[----:B------:R-:W-:-:S04]  /*06a0*/  FFMA.FTZ R27, -R8, 1.428606765330187045e-06, R27 ;  /* 0x35bfbe8e081b7823 */ /* 0x000fc8000001011b */
[----:B------:R-:W-:Y:S01]  /*06b0*/  FFMA.FTZ R24, R27, R0, 0.0083824126049876213074 ;  /* 0x3c0956631b187423 */ /* 0x000fe20000010000 */
[----:B------:R-:W-:-:S03]  /*06c0*/  FSETP.NEU.AND P6, PT, R8, 128, PT ;  /* 0x430000000800780b */ /* 0x000fc60003fcd000 */
[----:B------:R-:W-:Y:S01]  /*06d0*/  FFMA.FTZ R29, R27, R24, 0.041667830199003219604 ;  /* 0x3d2aabe31b1d7423 */ /* 0x000fe20000010018 */
[----:B------:R-:W-:-:S03]  /*06e0*/  FSEL R26, R8, 127, P6 ;  /* 0x42fe0000081a7808 */ /* 0x000fc60003000000 */
[C---:B------:R-:W-:Y:S01]  /*06f0*/  FFMA.FTZ R29, R27.reuse, R29, 0.16666397452354431152 ;  /* 0x3e2aa9f61b1d7423 */ /* 0x040fe2000001001d */
[----:B------:R-:W0:Y:S03]  /*0700*/  MUFU.EX2 R24, R26 ;  /* 0x0000001a00187308 */ /* 0x000e260000000800 */
[----:B------:R-:W-:-:S04]  /*0710*/  FFMA.FTZ R22, R27, R29, 0.49999994039535522461 ;  /* 0x3efffffe1b167423 */ /* 0x000fc8000001001d */
[----:B------:R-:W-:-:S04]  /*0720*/  FMUL R22, R27, R22 ;  /* 0x000000161b167220 */ /* 0x000fc80000400000 */
[----:B------:R-:W-:Y:S01]  /*0730*/  FFMA.FTZ R27, R27, R22, R27 ;  /* 0x000000161b1b7223 */ /* 0x000fe2000001001b */
[----:B------:R-:W-:Y:S01]  /*0740*/  FMUL R22, R10, 1.4426950216293334961 ;  /* 0x3fb8aa3b0a167820 */ /* 0x000fe20000400000 */
[----:B0-----:R-:W-:-:S05]  /*0750*/  FADD R21, R24, -1 ;  /* 0xbf80000018157421 */ /* 0x001fca0000000000 */
[----:B------:R-:W0:Y:S01]  /*0760*/  FRND R22, R22 ;  /* 0x0000001600167307 */ /* 0x000e220000201000 */
[----:B------:R-:W-:Y:S01]  /*0770*/  FFMA.FTZ R24, R24, R27, R21 ;  /* 0x0000001b18187223 */ /* 0x000fe20000010015 */
[----:B------:R-:W-:Y:S01]  /*0780*/  FADD.FTZ R21, |R10|, -RZ ;  /* 0x800000ff0a157221 */ /* 0x000fe20000010200 */
[----:B------:R-:W-:-:S04]  /*0790*/  IMAD.WIDE R26, R25, 0x4, R14 ;  /* 0x00000004191a7825 */ /* 0x000fc800078e020e */
[----:B------:R-:W-:Y:S02]  /*07a0*/  FSETP.GEU.AND P0, PT, R21, 0.40999999642372131348, PT ;  /* 0x3ed1eb851500780b */ /* 0x000fe40003f0e000 */
[----:B------:R1:W2:Y:S02]  /*07b0*/  LDG.E.EL R21, desc[UR4][R26.64] ;  /* 0x000000041a157981 */ /* 0x0002a4000c2e1900 */
[----:B0-----:R-:W-:-:S05]  /*07c0*/  FSEL R15, R22, RZ, P0 ;  /* 0x000000ff160f7208 */ /* 0x001fca0000000000 */
[----:B------:R-:W-:-:S04]  /*07d0*/  FFMA.FTZ R14, -R15, 0.693145751953125, R10 ;  /* 0x3f3172000f0e7823 */ /* 0x000fc8000001010a */
[----:B------:R-:W-:-:S04]  /*07e0*/  FFMA.FTZ R25, -R15, 1.428606765330187045e-06, R14 ;  /* 0x35bfbe8e0f197823 */ /* 0x000fc8000001010e */
[----:B------:R-:W-:Y:S01]  /*07f0*/  FFMA.FTZ R29, R25, R0, 0.0083824126049876213074 ;  /* 0x3c095663191d7423 */ /* 0x000fe20000010000 */
[----:B------:R-:W-:-:S03]  /*0800*/  FSETP.NEU.AND P0, PT, R15, 128, PT ;  /* 0x430000000f00780b */ /* 0x000fc60003f0d000 */
[----:B------:R-:W-:Y:S01]  /*0810*/  FFMA.FTZ R22, R25, R29, 0.041667830199003219604 ;  /* 0x3d2aabe319167423 */ /* 0x000fe2000001001d */
[----:B------:R-:W-:-:S03]  /*0820*/  FSEL R14, R15, 127, P0 ;  /* 0x42fe00000f0e7808 */ /* 0x000fc60000000000 */
[----:B------:R-:W-:Y:S01]  /*0830*/  FFMA.FTZ R22, R25, R22, 0.16666397452354431152 ;  /* 0x3e2aa9f619167423 */ /* 0x000fe20000010016 */
[----:B------:R-:W-:-:S03]  /*0840*/  FMUL R29, R11, 1.4426950216293334961 ;  /* 0x3fb8aa3b0b1d7820 */ /* 0x000fc60000400000 */
[C---:B------:R-:W-:Y:S01]  /*0850*/  FFMA.FTZ R22, R25.reuse, R22, 0.49999994039535522461 ;  /* 0x3efffffe19167423 */ /* 0x040fe20000010016 */
[----:B------:R-:W0:Y:S03]  /*0860*/  MUFU.EX2 R14, R14 ;  /* 0x0000000e000e7308 */ /* 0x000e260000000800 */
[----:B------:R-:W-:-:S05]  /*0870*/  FMUL R22, R25, R22 ;  /* 0x0000001619167220 */ /* 0x000fca0000400000 */
[----:B-1----:R-:W1:Y:S01]  /*0880*/  FRND R26, R29 ;  /* 0x0000001d001a7307 */ /* 0x002e620000201000 */
[----:B------:R-:W-:Y:S01]  /*0890*/  FFMA.FTZ R25, R25, R22, R25 ;  /* 0x0000001619197223 */ /* 0x000fe20000010019 */
[----:B------:R-:W-:-:S05]  /*08a0*/  FADD.FTZ R22, |R11|, -RZ ;  /* 0x800000ff0b167221 */ /* 0x000fca0000010200 */
[----:B------:R-:W-:Y:S01]  /*08b0*/  FSETP.GEU.AND P1, PT, R22, 0.40999999642372131348, PT ;  /* 0x3ed1eb851600780b */ /* 0x000fe20003f2e000 */
[----:B0-----:R-:W-:Y:S01]  /*08c0*/  FADD R27, R14, -1 ;  /* 0xbf8000000e1b7421 */ /* 0x001fe20000000000 */
[----:B------:R-:W-:Y:S01]  /*08d0*/  FSEL R28, R28, 127, P2 ;  /* 0x42fe00001c1c7808 */ /* 0x000fe20001000000 */
[----:B------:R0:W2:Y:S01]  /*08e0*/  LDG.E.EL R22, desc[UR4][R12.64] ;  /* 0x000000040c167981 */ /* 0x0000a2000c2e1900 */
[----:B-1----:R-:W-:Y:S01]  /*08f0*/  FSEL R26, R26, RZ, P1 ;  /* 0x000000ff1a1a7208 */ /* 0x002fe20000800000 */
[----:B------:R-:W-:-:S04]  /*0900*/  FFMA.FTZ R25, R14, R25, R27 ;  /* 0x000000190e197223 */ /* 0x000fc8000001001b */
[----:B------:R-:W-:-:S04]  /*0910*/  FFMA.FTZ R27, -R26, 0.693145751953125, R11 ;  /* 0x3f3172001a1b7823 */ /* 0x000fc8000001010b */
[C---:B------:R-:W-:Y:S01]  /*0920*/  FFMA.FTZ R27, -R26.reuse, 1.428606765330187045e-06, R27 ;  /* 0x35bfbe8e1a1b7823 */ /* 0x040fe2000001011b */
[----:B------:R-:W-:-:S03]  /*0930*/  FSETP.NEU.AND P1, PT, R26, 128, PT ;  /* 0x430000001a00780b */ /* 0x000fc60003f2d000 */
[C---:B------:R-:W-:Y:S01]  /*0940*/  FFMA.FTZ R14, R27.reuse, R0, 0.0083824126049876213074 ;  /* 0x3c0956631b0e7423 */ /* 0x040fe20000010000 */
[C---:B------:R-:W-:Y:S02]  /*0950*/  FSETP.GEU.AND P4, PT, R28.reuse, -25, PT ;  /* 0xc1c800001c00780b */ /* 0x040fe40003f8e000 */
[----:B------:R-:W-:Y:S01]  /*0960*/  FSETP.GT.AND P3, PT, R28, 128, PT ;  /* 0x430000001c00780b */ /* 0x000fe20003f64000 */
[----:B------:R-:W-:Y:S01]  /*0970*/  FFMA.FTZ R28, R27, R14, 0.041667830199003219604 ;  /* 0x3d2aabe31b1c7423 */ /* 0x000fe2000001000e */
[----:B------:R-:W-:-:S04]  /*0980*/  FSEL R14, R26, 127, P1 ;  /* 0x42fe00001a0e7808 */ /* 0x000fc80000800000 */
[----:B0-----:R-:W0:Y:S01]  /*0990*/  MUFU.EX2 R12, R14 ;  /* 0x0000000e000c7308 */ /* 0x001e220000000800 */
[----:B------:R-:W-:Y:S01]  /*09a0*/  FFMA.FTZ R28, R27, R28, 0.16666397452354431152 ;  /* 0x3e2aa9f61b1c7423 */ /* 0x000fe2000001001c */
[----:B------:R-:W-:Y:S01]  /*09b0*/  FSETP.NEU.AND P5, PT, R3, RZ, PT ;  /* 0x000000ff0300720b */ /* 0x000fe20003fad000 */
[----:B------:R-:W-:Y:S02]  /*09c0*/  @!P2 FADD R18, R18, R18 ;  /* 0x000000121212a221 */ /* 0x000fe40000000000 */
[C---:B------:R-:W-:Y:S01]  /*09d0*/  FFMA.FTZ R28, R27.reuse, R28, 0.49999994039535522461 ;  /* 0x3efffffe1b1c7423 */ /* 0x040fe2000001001c */
[----:B------:R-:W-:Y:S01]  /*09e0*/  FSEL R8, R8, 127, P6 ;  /* 0x42fe000008087808 */ /* 0x000fe20003000000 */
[----:B------:R-:W-:Y:S02]  /*09f0*/  @!P6 FADD R24, R24, R24 ;  /* 0x000000181818e221 */ /* 0x000fe40000000000 */
[----:B------:R-:W-:Y:S01]  /*0a00*/  FMUL R28, R27, R28 ;  /* 0x0000001c1b1c7220 */ /* 0x000fe20000400000 */
[----:B------:R-:W-:-:S02]  /*0a10*/  FSEL R18, R18, +INF , !P3 ;  /* 0x7f80000012127808 */ /* 0x000fc40005800000 */
[----:B------:R-:W-:Y:S01]  /*0a20*/  FSETP.GT.AND P3, PT, R8, 128, PT ;  /* 0x430000000800780b */ /* 0x000fe20003f64000 */
[----:B------:R-:W-:Y:S01]  /*0a30*/  FFMA.FTZ R27, R27, R28, R27 ;  /* 0x0000001c1b1b7223 */ /* 0x000fe2000001001b */
[----:B------:R-:W-:Y:S01]  /*0a40*/  FSEL R15, R15, 127, P0 ;  /* 0x42fe00000f0f7808 */ /* 0x000fe20000000000 */
[----:B0-----:R-:W-:Y:S01]  /*0a50*/  FADD R13, R12, -1 ;  /* 0xbf8000000c0d7421 */ /* 0x001fe20000000000 */
[----:B------:R-:W-:Y:S01]  /*0a60*/  FSETP.GEU.AND P2, PT, R8, -25, PT ;  /* 0xc1c800000800780b */ /* 0x000fe20003f4e000 */
[----:B------:R-:W-:Y:S01]  /*0a70*/  FADD R8, R3, R3 ;  /* 0x0000000303087221 */ /* 0x000fe20000000000 */
[----:B------:R-:W-:Y:S01]  /*0a80*/  @P5 FSEL R8, R18, -1, P4 ;  /* 0xbf80000012085808 */ /* 0x000fe20002000000 */
[----:B------:R-:W-:Y:S01]  /*0a90*/  FFMA.FTZ R27, R12, R27, R13 ;  /* 0x0000001b0c1b7223 */ /* 0x000fe2000001000d */
[----:B------:R-:W-:Y:S02]  /*0aa0*/  FSEL R24, R24, +INF , !P3 ;  /* 0x7f80000018187808 */ /* 0x000fe40005800000 */
[----:B------:R-:W-:-:S02]  /*0ab0*/  FSETP.GEU.AND P3, PT, R15, -25, PT ;  /* 0xc1c800000f00780b */ /* 0x000fc40003f6e000 */
[----:B------:R-:W-:Y:S02]  /*0ac0*/  FSETP.GT.AND P4, PT, R15, 128, PT ;  /* 0x430000000f00780b */ /* 0x000fe40003f84000 */
[----:B------:R-:W3:Y:S01]  /*0ad0*/  LDG.E.128 R12, desc[UR4][R16.64+0x800] ;  /* 0x00080004100c7981 */ /* 0x000ee2000c1e1d00 */
[C---:B------:R-:W-:Y:S01]  /*0ae0*/  FSETP.NEU.AND P6, PT, R9.reuse, RZ, PT ;  /* 0x000000ff0900720b */ /* 0x040fe20003fcd000 */
[----:B------:R-:W-:Y:S01]  /*0af0*/  FADD R18, R9, R9 ;  /* 0x0000000909127221 */ /* 0x000fe20000000000 */
[----:B------:R-:W-:Y:S01]  /*0b00*/  @!P0 FADD R25, R25, R25 ;  /* 0x0000001919198221 */ /* 0x000fe20000000000 */
[----:B------:R-:W-:Y:S02]  /*0b10*/  FSETP.NEU.AND P0, PT, R11, RZ, PT ;  /* 0x000000ff0b00720b */ /* 0x000fe40003f0d000 */
[----:B------:R-:W-:Y:S01]  /*0b20*/  FSEL R26, R26, 127, P1 ;  /* 0x42fe00001a1a7808 */ /* 0x000fe20000800000 */
[----:B------:R-:W-:-:S07]  /*0b30*/  @!P1 FADD R27, R27, R27 ;  /* 0x0000001b1b1b9221 */ /* 0x000fce0000000000 */
[----:B------:R-:W-:Y:S02]  /*0b40*/  @P6 FSEL R18, R24, -1, P2 ;  /* 0xbf80000018126808 */ /* 0x000fe40001000000 */
[----:B------:R-:W-:Y:S02]  /*0b50*/  FSETP.NEU.AND P6, PT, R10, RZ, PT ;  /* 0x000000ff0a00720b */ /* 0x000fe40003fcd000 */
[----:B------:R-:W-:Y:S02]  /*0b60*/  FSETP.GT.AND P5, PT, R26, 128, PT ;  /* 0x430000001a00780b */ /* 0x000fe40003fa4000 */
[----:B------:R-:W-:Y:S01]  /*0b70*/  FSEL R24, R25, +INF , !P4 ;  /* 0x7f80000019187808 */ /* 0x000fe20006000000 */
[----:B------:R-:W-:Y:S01]  /*0b80*/  FADD R25, R10, R10 ;  /* 0x0000000a0a197221 */ /* 0x000fe20000000000 */
[----:B------:R-:W-:Y:S02]  /*0b90*/  FSETP.GEU.AND P2, PT, R26, -25, PT ;  /* 0xc1c800001a00780b */ /* 0x000fe40003f4e000 */
[----:B------:R-:W-:-:S05]  /*0ba0*/  FSEL R27, R27, +INF , !P5 ;  /* 0x7f8000001b1b7808 */ /* 0x000fca0006800000 */
[----:B------:R-:W-:Y:S01]  /*0bb0*/  @P6 FSEL R25, R24, -1, P3 ;  /* 0xbf80000018196808 */ /* 0x000fe20001800000 */
[----:B------:R-:W-:Y:S01]  /*0bc0*/  FADD R24, R11, R11 ;  /* 0x0000000b0b187221 */ /* 0x000fe20000000000 */
[----:B------:R-:W-:Y:S02]  /*0bd0*/  @P0 FSEL R24, R27, -1, P2 ;  /* 0xbf8000001b180808 */ /* 0x000fe40001000000 */
[----:B------:R-:W-:-:S04]  /*0be0*/  FSETP.GT.AND P0, PT, R11, RZ, PT ;  /* 0x000000ff0b00720b */ /* 0x000fc80003f04000 */
[----:B------:R-:W-:Y:S01]  /*0bf0*/  FSEL R11, R11, R24, P0 ;  /* 0x000000180b0b7208 */ /* 0x000fe20000000000 */
[--C-:B---3--:R-:W-:Y:S01]  /*0c00*/  FADD R12, R12, R23.reuse ;  /* 0x000000170c0c7221 */ /* 0x108fe20000000000 */
[----:B------:R-:W-:-:S03]  /*0c10*/  FADD R14, R14, R23 ;  /* 0x000000170e0e7221 */ /* 0x000fc60000000000 */
[----:B------:R-:W-:Y:S01]  /*0c20*/  FADD R24, -R20, R12 ;  /* 0x0000000c14187221 */ /* 0x000fe20000000100 */
[--C-:B------:R-:W-:Y:S01]  /*0c30*/  FADD R13, R13, R23.reuse ;  /* 0x000000170d0d7221 */ /* 0x100fe20000000000 */
[----:B------:R-:W-:Y:S02]  /*0c40*/  FADD R15, R15, R23 ;  /* 0x000000170f0f7221 */ /* 0x000fe40000000000 */
[----:B------:R-:W-:Y:S01]  /*0c50*/  FMUL R23, R24, R19 ;  /* 0x0000001318177220 */ /* 0x000fe20000400000 */
[C---:B------:R-:W-:Y:S01]  /*0c60*/  FADD R26, -R20.reuse, R14 ;  /* 0x0000000e141a7221 */ /* 0x040fe20000000100 */
[C---:B------:R-:W-:Y:S01]  /*0c70*/  FADD R28, -R20.reuse, R13 ;  /* 0x0000000d141c7221 */ /* 0x040fe20000000100 */
[----:B------:R-:W-:Y:S01]  /*0c80*/  FADD R24, -R20, R15 ;  /* 0x0000000f14187221 */ /* 0x000fe20000000100 */
[----:B--2---:R-:W-:-:S03]  /*0c90*/  FFMA R20, R21, R23, R22 ;  /* 0x0000001715147223 */ /* 0x004fc60000000016 */
[-C--:B------:R-:W-:Y:S01]  /*0ca0*/  FMUL R29, R24, R19.reuse ;  /* 0x00000013181d7220 */ /* 0x080fe20000400000 */
[----:B------:R-:W-:Y:S01]  /*0cb0*/  FMUL R24, R20, 1.4426950216293334961 ;  /* 0x3fb8aa3b14187820 */ /* 0x000fe20000400000 */
[-C--:B------:R-:W-:Y:S01]  /*0cc0*/  FMUL R23, R26, R19.reuse ;  /* 0x000000131a177220 */ /* 0x080fe20000400000 */
[----:B------:R-:W-:-:S04]  /*0cd0*/  FMUL R27, R28, R19 ;  /* 0x000000131c1b7220 */ /* 0x000fc80000400000 */
[----:B------:R-:W0:Y:S01]  /*0ce0*/  FRND R24, R24 ;  /* 0x0000001800187307 */ /* 0x000e220000201000 */
[C-C-:B------:R-:W-:Y:S01]  /*0cf0*/  FFMA R19, R21.reuse, R23, R22.reuse ;  /* 0x0000001715137223 */ /* 0x140fe20000000016 */
[C-C-:B------:R-:W-:Y:S01]  /*0d00*/  FFMA R23, R21.reuse, R29, R22.reuse ;  /* 0x0000001d15177223 */ /* 0x140fe20000000016 */
[----:B------:R-:W-:Y:S01]  /*0d10*/  FFMA R21, R21, R27, R22 ;  /* 0x0000001b15157223 */ /* 0x000fe20000000016 */
[----:B------:R-:W-:-:S05]  /*0d20*/  FADD.FTZ R22, |R20|, -RZ ;  /* 0x800000ff14167221 */ /* 0x000fca0000010200 */
[----:B------:R-:W-:-:S04]  /*0d30*/  FSETP.GEU.AND P0, PT, R22, 0.40999999642372131348, PT ;  /* 0x3ed1eb851600780b */ /* 0x000fc80003f0e000 */
[----:B0-----:R-:W-:Y:S02]  /*0d40*/  FSEL R27, R24, RZ, P0 ;  /* 0x000000ff181b7208 */ /* 0x001fe40000000000 */
[----:B------:R-:W-:-:S03]  /*0d50*/  FSETP.GT.AND P0, PT, R10, RZ, PT ;  /* 0x000000ff0a00720b */ /* 0x000fc60003f04000 */
[C---:B------:R-:W-:Y:S01]  /*0d60*/  FFMA.FTZ R22, -R27.reuse, 0.693145751953125, R20 ;  /* 0x3f3172001b167823 */ /* 0x040fe20000010114 */
[----:B------:R-:W-:Y:S02]  /*0d70*/  FSEL R10, R10, R25, P0 ;  /* 0x000000190a0a7208 */ /* 0x000fe40000000000 */
[C---:B------:R-:W-:Y:S01]  /*0d80*/  FSETP.NEU.AND P0, PT, R27.reuse, 128, PT ;  /* 0x430000001b00780b */ /* 0x040fe20003f0d000 */
[----:B------:R-:W-:-:S03]  /*0d90*/  FFMA.FTZ R25, -R27, 1.428606765330187045e-06, R22 ;  /* 0x35bfbe8e1b197823 */ /* 0x000fc60000010116 */
[----:B------:R-:W-:Y:S01]  /*0da0*/  FSEL R22, R27, 127, P0 ;  /* 0x42fe00001b167808 */ /* 0x000fe20000000000 */
[----:B------:R-:W-:-:S04]  /*0db0*/  FFMA.FTZ R24, R25, R0, 0.0083824126049876213074 ;  /* 0x3c09566319187423 */ /* 0x000fc80000010000 */
[C---:B------:R-:W-:Y:S01]  /*0dc0*/  FFMA.FTZ R24, R25.reuse, R24, 0.041667830199003219604 ;  /* 0x3d2aabe319187423 */ /* 0x040fe20000010018 */
[----:B------:R-:W0:Y:S03]  /*0dd0*/  MUFU.EX2 R22, R22 ;  /* 0x0000001600167308 */ /* 0x000e260000000800 */
[----:B------:R-:W-:-:S04]  /*0de0*/  FFMA.FTZ R24, R25, R24, 0.16666397452354431152 ;  /* 0x3e2aa9f619187423 */ /* 0x000fc80000010018 */
[----:B------:R-:W-:-:S04]  /*0df0*/  FFMA.FTZ R24, R25, R24, 0.49999994039535522461 ;  /* 0x3efffffe19187423 */ /* 0x000fc80000010018 */
[----:B------:R-:W-:-:S04]  /*0e00*/  FMUL R24, R25, R24 ;  /* 0x0000001819187220 */ /* 0x000fc80000400000 */
[----:B------:R-:W-:Y:S01]  /*0e10*/  FFMA.FTZ R25, R25, R24, R25 ;  /* 0x0000001819197223 */ /* 0x000fe20000010019 */
[----:B0-----:R-:W-:-:S04]  /*0e20*/  FADD R29, R22, -1 ;  /* 0xbf800000161d7421 */ /* 0x001fc80000000000 */
[----:B------:R-:W-:Y:S01]  /*0e30*/  FFMA.FTZ R24, R22, R25, R29 ;  /* 0x0000001916187223 */ /* 0x000fe2000001001d */
[----:B------:R-:W-:-:S06]  /*0e40*/  FMUL R25, R19, 1.4426950216293334961 ;  /* 0x3fb8aa3b13197820 */ /* 0x000fcc0000400000 */
[----:B------:R-:W0:Y:S01]  /*0e50*/  FRND R25, R25 ;  /* 0x0000001900197307 */ /* 0x000e220000201000 */
[----:B------:R-:W-:Y:S01]  /*0e60*/  FADD.FTZ R26, |R19|, -RZ ;  /* 0x800000ff131a7221 */ /* 0x000fe20000010200 */
[----:B------:R-:W-:-:S04]  /*0e70*/  FSETP.NEU.AND P2, PT, R20, RZ, PT ;  /* 0x000000ff1400720b */ /* 0x000fc80003f4d000 */
[----:B------:R-:W-:Y:S02]  /*0e80*/  FSETP.GEU.AND P1, PT, R26, 0.40999999642372131348, PT ;  /* 0x3ed1eb851a00780b */ /* 0x000fe40003f2e000 */
[----:B------:R-:W-:Y:S01]  /*0e90*/  FSEL R27, R27, 127, P0 ;  /* 0x42fe00001b1b7808 */ /* 0x000fe20000000000 */
[----:B------:R-:W-:Y:S01]  /*0ea0*/  @!P0 FADD R24, R24, R24 ;  /* 0x0000001818188221 */ /* 0x000fe20000000000 */
[----:B0-----:R-:W-:Y:S02]  /*0eb0*/  FSEL R22, R25, RZ, P1 ;  /* 0x000000ff19167208 */ /* 0x001fe40000800000 */
[C---:B------:R-:W-:Y:S02]  /*0ec0*/  FSETP.GT.AND P0, PT, R27.reuse, 128, PT ;  /* 0x430000001b00780b */ /* 0x040fe40003f04000 */
[----:B------:R-:W-:Y:S01]  /*0ed0*/  FSETP.GEU.AND P1, PT, R27, -25, PT ;  /* 0xc1c800001b00780b */ /* 0x000fe20003f2e000 */
[----:B------:R-:W-:Y:S01]  /*0ee0*/  FFMA.FTZ R27, -R22, 0.693145751953125, R19 ;  /* 0x3f317200161b7823 */ /* 0x000fe20000010113 */
[----:B------:R-:W-:Y:S01]  /*0ef0*/  FSEL R24, R24, +INF , !P0 ;  /* 0x7f80000018187808 */ /* 0x000fe20004000000 */
[----:B------:R-:W-:-:S02]  /*0f00*/  FADD R25, R20, R20 ;  /* 0x0000001414197221 */ /* 0x000fc40000000000 */
[----:B------:R-:W-:Y:S01]  /*0f10*/  FFMA.FTZ R27, -R22, 1.428606765330187045e-06, R27 ;  /* 0x35bfbe8e161b7823 */ /* 0x000fe2000001011b */
[----:B------:R-:W-:-:S03]  /*0f20*/  @P2 FSEL R25, R24, -1, P1 ;  /* 0xbf80000018192808 */ /* 0x000fc60000800000 */
[----:B------:R-:W-:-:S04]  /*0f30*/  FFMA.FTZ R24, R27, R0, 0.0083824126049876213074 ;  /* 0x3c0956631b187423 */ /* 0x000fc80000010000 */
[----:B------:R-:W-:-:S04]  /*0f40*/  FFMA.FTZ R24, R27, R24, 0.041667830199003219604 ;  /* 0x3d2aabe31b187423 */ /* 0x000fc80000010018 */
[----:B------:R-:W-:Y:S01]  /*0f50*/  FFMA.FTZ R24, R27, R24, 0.16666397452354431152 ;  /* 0x3e2aa9f61b187423 */ /* 0x000fe20000010018 */
[----:B------:R-:W-:-:S03]  /*0f60*/  FSETP.NEU.AND P1, PT, R22, 128, PT ;  /* 0x430000001600780b */ /* 0x000fc60003f2d000 */
[----:B------:R-:W-:Y:S01]  /*0f70*/  FFMA.FTZ R24, R27, R24, 0.49999994039535522461 ;  /* 0x3efffffe1b187423 */ /* 0x000fe20000010018 */
[----:B------:R-:W-:-:S03]  /*0f80*/  FSEL R22, R22, 127, P1 ;  /* 0x42fe000016167808 */ /* 0x000fc60000800000 */
[----:B------:R-:W-:-:S04]  /*0f90*/  FMUL R24, R27, R24 ;  /* 0x000000181b187220 */ /* 0x000fc80000400000 */
[----:B------:R-:W-:Y:S02]  /*0fa0*/  FFMA.FTZ R27, R27, R24, R27 ;  /* 0x000000181b1b7223 */ /* 0x000fe4000001001b */
[----:B------:R-:W0:Y:S01]  /*0fb0*/  MUFU.EX2 R24, R22 ;  /* 0x0000001600187308 */ /* 0x000e220000000800 */
[----:B------:R-:W-:-:S04]  /*0fc0*/  FSETP.GT.AND P0, PT, R9, RZ, PT ;  /* 0x000000ff0900720b */ /* 0x000fc80003f04000 */
[----:B------:R-:W-:Y:S01]  /*0fd0*/  FSEL R9, R9, R18, P0 ;  /* 0x0000001209097208 */ /* 0x000fe20000000000 */
[----:B0-----:R-:W-:-:S04]  /*0fe0*/  FADD R29, R24, -1 ;  /* 0xbf800000181d7421 */ /* 0x001fc80000000000 */
[----:B------:R-:W-:Y:S01]  /*0ff0*/  FFMA.FTZ R27, R24, R27, R29 ;  /* 0x0000001b181b7223 */ /* 0x000fe2000001001d */
[----:B------:R-:W-:-:S04]  /*1000*/  FMUL R24, R21, 1.4426950216293334961 ;  /* 0x3fb8aa3b15187820 */ /* 0x000fc80000400000 */
[----:B------:R-:W0:Y:S01]  /*1010*/  FRND R18, R24 ;  /* 0x0000001800127307 */ /* 0x000e220000201000 */
[----:B------:R-:W-:-:S05]  /*1020*/  FADD.FTZ R26, |R21|, -RZ ;  /* 0x800000ff151a7221 */ /* 0x000fca0000010200 */
[----:B------:R-:W-:Y:S01]  /*1030*/  FSETP.GEU.AND P0, PT, R26, 0.40999999642372131348, PT ;  /* 0x3ed1eb851a00780b */ /* 0x000fe20003f0e000 */
[----:B------:R-:W-:-:S03]  /*1040*/  @!P1 FADD R27, R27, R27 ;  /* 0x0000001b1b1b9221 */ /* 0x000fc60000000000 */
[----:B0-----:R-:W-:Y:S02]  /*1050*/  FSEL R18, R18, RZ, P0 ;  /* 0x000000ff12127208 */ /* 0x001fe40000000000 */
[----:B------:R-:W-:-:S03]  /*1060*/  FSETP.GT.AND P0, PT, R22, 128, PT ;  /* 0x430000001600780b */ /* 0x000fc60003f04000 */
[----:B------:R-:W-:Y:S01]  /*1070*/  FFMA.FTZ R29, -R18, 0.693145751953125, R21 ;  /* 0x3f317200121d7823 */ /* 0x000fe20000010115 */
[----:B------:R-:W-:-:S03]  /*1080*/  FSEL R26, R27, +INF , !P0 ;  /* 0x7f8000001b1a7808 */ /* 0x000fc60004000000 */
[----:B------:R-:W-:-:S04]  /*1090*/  FFMA.FTZ R27, -R18, 1.428606765330187045e-06, R29 ;  /* 0x35bfbe8e121b7823 */ /* 0x000fc8000001011d */
[----:B------:R-:W-:-:S04]  /*10a0*/  FFMA.FTZ R24, R27, R0, 0.0083824126049876213074 ;  /* 0x3c0956631b187423 */ /* 0x000fc80000010000 */
[----:B------:R-:W-:-:S04]  /*10b0*/  FFMA.FTZ R24, R27, R24, 0.041667830199003219604 ;  /* 0x3d2aabe31b187423 */ /* 0x000fc80000010018 */
[----:B------:R-:W-:Y:S01]  /*10c0*/  FFMA.FTZ R24, R27, R24, 0.16666397452354431152 ;  /* 0x3e2aa9f61b187423 */ /* 0x000fe20000010018 */
[----:B------:R-:W-:-:S03]  /*10d0*/  FSETP.NEU.AND P0, PT, R18, 128, PT ;  /* 0x430000001200780b */ /* 0x000fc60003f0d000 */
[----:B------:R-:W-:Y:S01]  /*10e0*/  FFMA.FTZ R24, R27, R24, 0.49999994039535522461 ;  /* 0x3efffffe1b187423 */ /* 0x000fe20000010018 */
[----:B------:R-:W-:-:S03]  /*10f0*/  FSETP.NEU.AND P2, PT, R19, RZ, PT ;  /* 0x000000ff1300720b */ /* 0x000fc60003f4d000 */
[----:B------:R-:W-:Y:S01]  /*1100*/  FMUL R24, R27, R24 ;  /* 0x000000181b187220 */ /* 0x000fe20000400000 */
[----:B------:R-:W-:-:S03]  /*1110*/  FSEL R18, R18, 127, P0 ;  /* 0x42fe000012127808 */ /* 0x000fc60000000000 */
[----:B------:R-:W-:Y:S02]  /*1120*/  FFMA.FTZ R27, R27, R24, R27 ;  /* 0x000000181b1b7223 */ /* 0x000fe4000001001b */
[----:B------:R-:W0:Y:S01]  /*1130*/  MUFU.EX2 R24, R18 ;  /* 0x0000001200187308 */ /* 0x000e220000000800 */
[----:B------:R-:W-:Y:S01]  /*1140*/  FSETP.GEU.AND P1, PT, R22, -25, PT ;  /* 0xc1c800001600780b */ /* 0x000fe20003f2e000 */
[----:B------:R-:W-:-:S03]  /*1150*/  FADD R22, R19, R19 ;  /* 0x0000001313167221 */ /* 0x000fc60000000000 */
[----:B------:R-:W-:Y:S01]  /*1160*/  @P2 FSEL R22, R26, -1, P1 ;  /* 0xbf8000001a162808 */ /* 0x000fe20000800000 */
[----:B------:R-:W-:Y:S01]  /*1170*/  FMUL R26, R23, 1.4426950216293334961 ;  /* 0x3fb8aa3b171a7820 */ /* 0x000fe20000400000 */
[----:B------:R-:W-:-:S04]  /*1180*/  FSETP.GT.AND P1, PT, R3, RZ, PT ;  /* 0x000000ff0300720b */ /* 0x000fc80003f24000 */
[----:B------:R-:W-:Y:S01]  /*1190*/  FSEL R8, R3, R8, P1 ;  /* 0x0000000803087208 */ /* 0x000fe20000800000 */
[----:B------:R-:W1:Y:S01]  /*11a0*/  FRND R26, R26 ;  /* 0x0000001a001a7307 */ /* 0x000e620000201000 */
[----:B0-----:R-:W-:-:S04]  /*11b0*/  FADD R3, R24, -1 ;  /* 0xbf80000018037421 */ /* 0x001fc80000000000 */
[----:B------:R-:W-:Y:S01]  /*11c0*/  FFMA.FTZ R3, R24, R27, R3 ;  /* 0x0000001b18037223 */ /* 0x000fe20000010003 */
[C---:B------:R-:W-:Y:S01]  /*11d0*/  FADD.FTZ R24, |R23|.reuse, -RZ ;  /* 0x800000ff17187221 */ /* 0x040fe20000010200 */
[C---:B------:R-:W-:Y:S02]  /*11e0*/  FSETP.GEU.AND P4, PT, R18.reuse, -25, PT ;  /* 0xc1c800001200780b */ /* 0x040fe40003f8e000 */
[----:B------:R-:W-:Y:S02]  /*11f0*/  FSETP.GT.AND P1, PT, R18, 128, PT ;  /* 0x430000001200780b */ /* 0x000fe40003f24000 */
[----:B------:R-:W-:Y:S01]  /*1200*/  FSETP.GEU.AND P2, PT, R24, 0.40999999642372131348, PT ;  /* 0x3ed1eb851800780b */ /* 0x000fe20003f4e000 */
[----:B------:R-:W-:-:S03]  /*1210*/  FMUL R18, R23, 1.4426950216293334961 ;  /* 0x3fb8aa3b17127820 */ /* 0x000fc60000400000 */
[----:B-1----:R-:W-:-:S03]  /*1220*/  FSEL R24, R26, RZ, P2 ;  /* 0x000000ff1a187208 */ /* 0x002fc60001000000 */
[----:B------:R-:W0:Y:S02]  /*1230*/  FRND R18, R18 ;  /* 0x0000001200127307 */ /* 0x000e240000201000 */
[----:B------:R-:W-:-:S04]  /*1240*/  FFMA.FTZ R27, -R24, 0.693145751953125, R23 ;  /* 0x3f317200181b7823 */ /* 0x000fc80000010117 */
[----:B------:R-:W-:Y:S01]  /*1250*/  FFMA.FTZ R27, -R24, 1.428606765330187045e-06, R27 ;  /* 0x35bfbe8e181b7823 */ /* 0x000fe2000001011b */
[----:B------:R-:W-:-:S05]  /*1260*/  FADD.FTZ R24, |R23|, -RZ ;  /* 0x800000ff17187221 */ /* 0x000fca0000010200 */
[----:B------:R-:W-:Y:S01]  /*1270*/  FSETP.GEU.AND P2, PT, R24, 0.40999999642372131348, PT ;  /* 0x3ed1eb851800780b */ /* 0x000fe20003f4e000 */
[----:B------:R-:W-:-:S03]  /*1280*/  FFMA.FTZ R24, R27, R0, 0.0083824126049876213074 ;  /* 0x3c0956631b187423 */ /* 0x000fc60000010000 */
[----:B0-----:R-:W-:Y:S01]  /*1290*/  FSEL R0, R18, RZ, P2 ;  /* 0x000000ff12007208 */ /* 0x001fe20001000000 */
[----:B------:R-:W-:-:S03]  /*12a0*/  FFMA.FTZ R24, R27, R24, 0.041667830199003219604 ;  /* 0x3d2aabe31b187423 */ /* 0x000fc60000010018 */
[----:B------:R-:W-:Y:S01]  /*12b0*/  FSETP.NEU.AND P2, PT, R0, 128, PT ;  /* 0x430000000000780b */ /* 0x000fe20003f4d000 */
[----:B------:R-:W-:-:S03]  /*12c0*/  FFMA.FTZ R24, R27, R24, 0.16666397452354431152 ;  /* 0x3e2aa9f61b187423 */ /* 0x000fc60000010018 */
[----:B------:R-:W-:Y:S01]  /*12d0*/  FSEL R0, R0, 127, P2 ;  /* 0x42fe000000007808 */ /* 0x000fe20001000000 */
[----:B------:R-:W-:Y:S01]  /*12e0*/  FFMA.FTZ R18, R27, R24, 0.49999994039535522461 ;  /* 0x3efffffe1b127423 */ /* 0x000fe20000010018 */
[----:B------:R-:W-:Y:S02]  /*12f0*/  FSETP.NEU.AND P3, PT, R21, RZ, PT ;  /* 0x000000ff1500720b */ /* 0x000fe40003f6d000 */
[----:B------:R-:W0:Y:S01]  /*1300*/  MUFU.EX2 R24, R0 ;  /* 0x0000000000187308 */ /* 0x000e220000000800 */
[----:B------:R-:W-:Y:S01]  /*1310*/  @!P0 FADD R3, R3, R3 ;  /* 0x0000000303038221 */ /* 0x000fe20000000000 */
[----:B------:R-:W-:-:S04]  /*1320*/  FMUL R18, R27, R18 ;  /* 0x000000121b127220 */ /* 0x000fc80000400000 */
[----:B------:R-:W-:Y:S01]  /*1330*/  FSEL R3, R3, +INF , !P1 ;  /* 0x7f80000003037808 */ /* 0x000fe20004800000 */
[----:B------:R-:W-:Y:S01]  /*1340*/  FFMA.FTZ R27, R27, R18, R27 ;  /* 0x000000121b1b7223 */ /* 0x000fe2000001001b */
[----:B------:R-:W-:-:S03]  /*1350*/  FADD R18, R21, R21 ;  /* 0x0000001515127221 */ /* 0x000fc60000000000 */
[----:B------:R-:W-:Y:S01]  /*1360*/  @P3 FSEL R18, R3, -1, P4 ;  /* 0xbf80000003123808 */ /* 0x000fe20002000000 */
[----:B0-----:R-:W-:-:S04]  /*1370*/  FADD R3, R24, -1 ;  /* 0xbf80000018037421 */ /* 0x001fc80000000000 */
[----:B------:R-:W-:Y:S02]  /*1380*/  FFMA.FTZ R3, R24, R27, R3 ;  /* 0x0000001b18037223 */ /* 0x000fe40000010003 */
[----:B------:R-:W0:Y:S01]  /*1390*/  LDC.64 R26, c[0x0][0x218] ;  /* 0x00008600ff1a7b82 */ /* 0x000e220000000a00 */
[----:B------:R-:W-:Y:S01]  /*13a0*/  FSETP.NEU.AND P4, PT, R23, RZ, PT ;  /* 0x000000ff1700720b */ /* 0x000fe20003f8d000 */
[----:B------:R-:W-:Y:S01]  /*13b0*/  @!P2 FADD R3, R3, R3 ;  /* 0x000000030303a221 */ /* 0x000fe20000000000 */
[C---:B------:R-:W-:Y:S02]  /*13c0*/  FSETP.GT.AND P0, PT, R0.reuse, 128, PT ;  /* 0x430000000000780b */ /* 0x040fe40003f04000 */
[----:B------:R-:W-:Y:S02]  /*13d0*/  FSETP.GEU.AND P1, PT, R0, -25, PT ;  /* 0xc1c800000000780b */ /* 0x000fe40003f2e000 */
[----:B------:R-:W-:Y:S02]  /*13e0*/  FSEL R0, R3, +INF , !P0 ;  /* 0x7f80000003007808 */ /* 0x000fe40004000000 */
[----:B------:R-:W-:-:S02]  /*13f0*/  FSETP.GT.AND P2, PT, R21, RZ, PT ;  /* 0x000000ff1500720b */ /* 0x000fc40003f44000 */
[----:B------:R-:W-:Y:S02]  /*1400*/  FSEL R0, R0, -1, P1 ;  /* 0xbf80000000007808 */ /* 0x000fe40000800000 */
[----:B------:R-:W-:Y:S01]  /*1410*/  FSETP.GT.AND P1, PT, R19, RZ, PT ;  /* 0x000000ff1300720b */ /* 0x000fe20003f24000 */
[C---:B------:R-:W-:Y:S01]  /*1420*/  @!P4 FADD R0, R23.reuse, R23 ;  /* 0x000000171700c221 */ /* 0x040fe20000000000 */
[----:B------:R-:W-:Y:S02]  /*1430*/  FSETP.GT.AND P3, PT, R20, RZ, PT ;  /* 0x000000ff1400720b */ /* 0x000fe40003f64000 */
[----:B------:R-:W-:Y:S02]  /*1440*/  FSETP.GT.AND P0, PT, R23, RZ, PT ;  /* 0x000000ff1700720b */ /* 0x000fe40003f04000 */
[----:B------:R-:W-:Y:S02]  /*1450*/  FSEL R22, R19, R22, P1 ;  /* 0x0000001613167208 */ /* 0x000fe40000800000 */
[----:B------:R-:W-:-:S02]  /*1460*/  FSEL R21, R21, R18, P2 ;  /* 0x0000001215157208 */ /* 0x000fc40001000000 */
[----:B------:R-:W-:Y:S01]  /*1470*/  FSEL R20, R20, R25, P3 ;  /* 0x0000001914147208 */ /* 0x000fe20001800000 */
[----:B0-----:R-:W-:Y:S01]  /*1480*/  IMAD.WIDE R2, R2, 0x4, R26 ;  /* 0x0000000402027825 */ /* 0x001fe200078e021a */
[----:B------:R-:W-:Y:S01]  /*1490*/  FSEL R23, R23, R0, P0 ;  /* 0x0000000017177208 */ /* 0x000fe20000000000 */
[----:B------:R-:W-:Y:S04]  /*14a0*/  STG.E.128 desc[UR4][R16.64], R4 ;  /* 0x0000000410007986 */ /* 0x000fe8000c101d04 */
[----:B------:R-:W-:Y:S04]  /*14b0*/  STG.E.128 desc[UR4][R16.64+0x800], R12 ;  /* 0x0008000c10007986 */ /* 0x000fe8000c101d04 */
[----:B------:R-:W-:Y:S04]  /*14c0*/  STG.E.128 desc[UR4][R2.64], R8 ;  /* 0x0000000802007986 */ /* 0x000fe8000c101d04 */
[----:B------:R-:W-:Y:S01]  /*14d0*/  STG.E.128 desc[UR4][R2.64+0x800], R20 ;  /* 0x0008001402007986 */ /* 0x000fe2000c101d04 */
[----:B------:R-:W-:Y:S05]  /*14e0*/  EXIT ;  /* 0x000000000000794d */ /* 0x000fea0003800000 */
.L_x_0:
[----:B------:R-:W-:-:S00]  /*14f0*/  BRA `(.L_x_0) ;  /* 0xfffffffc00fc7947 */ /* 0x000fc0000383ffff */
[----:B------:R-:W-:-:S00]  /*1500*/  NOP ;  /* 0x0000000000007918 */ /* 0x000fc00000000000 */
[----:B------:R-:W-:-:S00]  /*1510*/  NOP ;  /* 0x0000000000007918 */ /* 0x000fc00000000000 */
[----:B------:R-:W-:-:S00]  /*1520*/  NOP ;  /* 0x0000000000007918 */ /* 0x000fc00000000000 */
[----:B------:R-:W-:-:S00]  /*1530*/  NOP ;  /* 0x0000000000007918 */ /* 0x000fc00000000000 */
[----:B------:R-:W-:-:S00]  /*1540*/  NOP ;  /* 0x0000000000007918 */ /* 0x000fc00000000000 */
[----:B------:R-:W-:-:S00]  /*1550*/  NOP ;  /* 0x0000000000007918 */ /* 0x000fc00000000000 */
[----:B------:R-:W-:-:S00]  /*1560*/  NOP ;  /* 0x0000000000007918 */ /* 0x000fc00000000000 */
[----:B------:R-:W-:-:S00]  /*1570*/  NOP ;  /* 0x0000000000007918 */ /* 0x000fc00000000000 */
.L_x_1:


//--------------------- .nv.global.init           --------------------------
	.section	.nv.global.init,"aw",@progbits
.nv.global.init:
	.type		_$_str,@object
	.size		_$_str,(_$_str_$_2 - _$_str)
_$_str:
        /*0000*/ 	.byte	0x5f, 0x5f, 0x43, 0x55, 0x44, 0x41, 0x5f, 0x46, 0x54, 0x5a, 0x00
	.type		_$_str_$_2,@object
	.size		_$_str_$_2,(.L_1 - _$_str_$_2)
_$_str_$_2:
        /*000b*/ 	.byte	0x5f, 0x5f, 0x43, 0x55, 0x44, 0x41, 0x5f, 0x50, 0x52, 0x45, 0x43, 0x5f, 0x53, 0x51, 0x52, 0x54
        /*001b*/ 	.byte	0x00
.L_1:


//--------------------- .nv.constant0.triton_poi_fused__native_batch_norm_legit_no_training_convolution_elu_0 --------------------------
	.section	.nv.constant0.triton_poi_fused__native_batch_norm_legit_no_training_convolution_elu_0,"a",@progbits
	.sectionflags	@""
	.align	4
.nv.constant0.triton_poi_fused__native_batch_norm_legit_no_training_convolution_elu_0:
	.zero		588
